//
// Generated by NVIDIA NVVM Compiler
//
// Compiler Build ID: CL-36424714
// Cuda compilation tools, release 13.0, V13.0.88
// Based on NVVM 20.0.0
//

.version 9.0
.target sm_100
.address_size 64

	// .globl	_Z15optimizedMatMulPKfS0_Pfiii
// _ZZ15optimizedMatMulPKfS0_PfiiiE2sA has been demoted
// _ZZ15optimizedMatMulPKfS0_PfiiiE2sB has been demoted

.visible .entry _Z15optimizedMatMulPKfS0_Pfiii(
	.param .u64 .ptr .align 1 _Z15optimizedMatMulPKfS0_Pfiii_param_0,
	.param .u64 .ptr .align 1 _Z15optimizedMatMulPKfS0_Pfiii_param_1,
	.param .u64 .ptr .align 1 _Z15optimizedMatMulPKfS0_Pfiii_param_2,
	.param .u32 _Z15optimizedMatMulPKfS0_Pfiii_param_3,
	.param .u32 _Z15optimizedMatMulPKfS0_Pfiii_param_4,
	.param .u32 _Z15optimizedMatMulPKfS0_Pfiii_param_5
)
{
	.reg .pred 	%p<12>;
	.reg .b32 	%r<43>;
	.reg .b32 	%f<111>;
	.reg .b64 	%rd<13>;
	// demoted variable
	.shared .align 4 .b8 _ZZ15optimizedMatMulPKfS0_PfiiiE2sA[4096];
	// demoted variable
	.shared .align 4 .b8 _ZZ15optimizedMatMulPKfS0_PfiiiE2sB[4096];
	ld.param.u64 	%rd4, [_Z15optimizedMatMulPKfS0_Pfiii_param_0];
	ld.param.u64 	%rd5, [_Z15optimizedMatMulPKfS0_Pfiii_param_1];
	ld.param.u64 	%rd6, [_Z15optimizedMatMulPKfS0_Pfiii_param_2];
	ld.param.u32 	%r24, [_Z15optimizedMatMulPKfS0_Pfiii_param_3];
	ld.param.u32 	%r25, [_Z15optimizedMatMulPKfS0_Pfiii_param_4];
	ld.param.u32 	%r26, [_Z15optimizedMatMulPKfS0_Pfiii_param_5];
	mov.u32 	%r38, %tid.x;
	mov.u32 	%r40, %tid.y;
	mov.u32 	%r27, %ctaid.y;
	shl.b32 	%r28, %r27, 5;
	add.s32 	%r3, %r28, %r40;
	mov.u32 	%r29, %ctaid.x;
	shl.b32 	%r4, %r29, 5;
	add.s32 	%r5, %r4, %r38;
	setp.lt.s32 	%p1, %r26, 1;
	mov.f32 	%f110, 0f00000000;
	@%p1 bra 	$L__BB0_7;
	add.s32 	%r30, %r26, 31;
	shr.u32 	%r31, %r30, 5;
	shl.b32 	%r32, %r40, 7;
	mov.u32 	%r33, _ZZ15optimizedMatMulPKfS0_PfiiiE2sA;
	add.s32 	%r6, %r33, %r32;
	shl.b32 	%r34, %r38, 2;
	add.s32 	%r7, %r6, %r34;
	mov.u32 	%r35, _ZZ15optimizedMatMulPKfS0_PfiiiE2sB;
	add.s32 	%r9, %r35, %r34;
	add.s32 	%r8, %r9, %r32;
	neg.s32 	%r42, %r31;
	mad.lo.s32 	%r36, %r40, %r25, %r38;
	add.s32 	%r41, %r36, %r4;
	shl.b32 	%r12, %r25, 5;
	mad.lo.s32 	%r39, %r26, %r3, %r38;
	cvta.to.global.u64 	%rd1, %rd4;
	cvta.to.global.u64 	%rd2, %rd5;
	mov.f32 	%f110, 0f00000000;
$L__BB0_2:
	setp.ge.s32 	%p2, %r3, %r24;
	mul.wide.s32 	%rd7, %r39, 4;
	add.s64 	%rd3, %rd1, %rd7;
	setp.ge.s32 	%p3, %r38, %r26;
	mov.f32 	%f108, 0f00000000;
	or.pred  	%p4, %p2, %p3;
	@%p4 bra 	$L__BB0_4;
	ld.global.f32 	%f108, [%rd3];
$L__BB0_4:
	setp.ge.s32 	%p5, %r5, %r25;
	st.shared.f32 	[%r7], %f108;
	setp.ge.s32 	%p6, %r40, %r26;
	mov.f32 	%f109, 0f00000000;
	or.pred  	%p7, %p5, %p6;
	@%p7 bra 	$L__BB0_6;
	mul.wide.s32 	%rd8, %r41, 4;
	add.s64 	%rd9, %rd2, %rd8;
	ld.global.f32 	%f109, [%rd9];
$L__BB0_6:
	st.shared.f32 	[%r8], %f109;
	bar.sync 	0;
	ld.shared.f32 	%f12, [%r6];
	ld.shared.f32 	%f13, [%r9];
	fma.rn.f32 	%f14, %f12, %f13, %f110;
	ld.shared.f32 	%f15, [%r6+4];
	ld.shared.f32 	%f16, [%r9+128];
	fma.rn.f32 	%f17, %f15, %f16, %f14;
	ld.shared.f32 	%f18, [%r6+8];
	ld.shared.f32 	%f19, [%r9+256];
	fma.rn.f32 	%f20, %f18, %f19, %f17;
	ld.shared.f32 	%f21, [%r6+12];
	ld.shared.f32 	%f22, [%r9+384];
	fma.rn.f32 	%f23, %f21, %f22, %f20;
	ld.shared.f32 	%f24, [%r6+16];
	ld.shared.f32 	%f25, [%r9+512];
	fma.rn.f32 	%f26, %f24, %f25, %f23;
	ld.shared.f32 	%f27, [%r6+20];
	ld.shared.f32 	%f28, [%r9+640];
	fma.rn.f32 	%f29, %f27, %f28, %f26;
	ld.shared.f32 	%f30, [%r6+24];
	ld.shared.f32 	%f31, [%r9+768];
	fma.rn.f32 	%f32, %f30, %f31, %f29;
	ld.shared.f32 	%f33, [%r6+28];
	ld.shared.f32 	%f34, [%r9+896];
	fma.rn.f32 	%f35, %f33, %f34, %f32;
	ld.shared.f32 	%f36, [%r6+32];
	ld.shared.f32 	%f37, [%r9+1024];
	fma.rn.f32 	%f38, %f36, %f37, %f35;
	ld.shared.f32 	%f39, [%r6+36];
	ld.shared.f32 	%f40, [%r9+1152];
	fma.rn.f32 	%f41, %f39, %f40, %f38;
	ld.shared.f32 	%f42, [%r6+40];
	ld.shared.f32 	%f43, [%r9+1280];
	fma.rn.f32 	%f44, %f42, %f43, %f41;
	ld.shared.f32 	%f45, [%r6+44];
	ld.shared.f32 	%f46, [%r9+1408];
	fma.rn.f32 	%f47, %f45, %f46, %f44;
	ld.shared.f32 	%f48, [%r6+48];
	ld.shared.f32 	%f49, [%r9+1536];
	fma.rn.f32 	%f50, %f48, %f49, %f47;
	ld.shared.f32 	%f51, [%r6+52];
	ld.shared.f32 	%f52, [%r9+1664];
	fma.rn.f32 	%f53, %f51, %f52, %f50;
	ld.shared.f32 	%f54, [%r6+56];
	ld.shared.f32 	%f55, [%r9+1792];
	fma.rn.f32 	%f56, %f54, %f55, %f53;
	ld.shared.f32 	%f57, [%r6+60];
	ld.shared.f32 	%f58, [%r9+1920];
	fma.rn.f32 	%f59, %f57, %f58, %f56;
	ld.shared.f32 	%f60, [%r6+64];
	ld.shared.f32 	%f61, [%r9+2048];
	fma.rn.f32 	%f62, %f60, %f61, %f59;
	ld.shared.f32 	%f63, [%r6+68];
	ld.shared.f32 	%f64, [%r9+2176];
	fma.rn.f32 	%f65, %f63, %f64, %f62;
	ld.shared.f32 	%f66, [%r6+72];
	ld.shared.f32 	%f67, [%r9+2304];
	fma.rn.f32 	%f68, %f66, %f67, %f65;
	ld.shared.f32 	%f69, [%r6+76];
	ld.shared.f32 	%f70, [%r9+2432];
	fma.rn.f32 	%f71, %f69, %f70, %f68;
	ld.shared.f32 	%f72, [%r6+80];
	ld.shared.f32 	%f73, [%r9+2560];
	fma.rn.f32 	%f74, %f72, %f73, %f71;
	ld.shared.f32 	%f75, [%r6+84];
	ld.shared.f32 	%f76, [%r9+2688];
	fma.rn.f32 	%f77, %f75, %f76, %f74;
	ld.shared.f32 	%f78, [%r6+88];
	ld.shared.f32 	%f79, [%r9+2816];
	fma.rn.f32 	%f80, %f78, %f79, %f77;
	ld.shared.f32 	%f81, [%r6+92];
	ld.shared.f32 	%f82, [%r9+2944];
	fma.rn.f32 	%f83, %f81, %f82, %f80;
	ld.shared.f32 	%f84, [%r6+96];
	ld.shared.f32 	%f85, [%r9+3072];
	fma.rn.f32 	%f86, %f84, %f85, %f83;
	ld.shared.f32 	%f87, [%r6+100];
	ld.shared.f32 	%f88, [%r9+3200];
	fma.rn.f32 	%f89, %f87, %f88, %f86;
	ld.shared.f32 	%f90, [%r6+104];
	ld.shared.f32 	%f91, [%r9+3328];
	fma.rn.f32 	%f92, %f90, %f91, %f89;
	ld.shared.f32 	%f93, [%r6+108];
	ld.shared.f32 	%f94, [%r9+3456];
	fma.rn.f32 	%f95, %f93, %f94, %f92;
	ld.shared.f32 	%f96, [%r6+112];
	ld.shared.f32 	%f97, [%r9+3584];
	fma.rn.f32 	%f98, %f96, %f97, %f95;
	ld.shared.f32 	%f99, [%r6+116];
	ld.shared.f32 	%f100, [%r9+3712];
	fma.rn.f32 	%f101, %f99, %f100, %f98;
	ld.shared.f32 	%f102, [%r6+120];
	ld.shared.f32 	%f103, [%r9+3840];
	fma.rn.f32 	%f104, %f102, %f103, %f101;
	ld.shared.f32 	%f105, [%r6+124];
	ld.shared.f32 	%f106, [%r9+3968];
	fma.rn.f32 	%f110, %f105, %f106, %f104;
	bar.sync 	0;
	add.s32 	%r42, %r42, 1;
	setp.ne.s32 	%p8, %r42, 0;
	add.s32 	%r41, %r41, %r12;
	add.s32 	%r40, %r40, 32;
	add.s32 	%r39, %r39, 32;
	add.s32 	%r38, %r38, 32;
	@%p8 bra 	$L__BB0_2;
$L__BB0_7:
	setp.ge.s32 	%p9, %r3, %r24;
	setp.ge.s32 	%p10, %r5, %r25;
	or.pred  	%p11, %p9, %p10;
	@%p11 bra 	$L__BB0_9;
	mad.lo.s32 	%r37, %r25, %r3, %r5;
	cvta.to.global.u64 	%rd10, %rd6;
	mul.wide.s32 	%rd11, %r37, 4;
	add.s64 	%rd12, %rd10, %rd11;
	st.global.f32 	[%rd12], %f110;
$L__BB0_9:
	ret;

}


// ===== COMPILED SASS (sm_100) =====

	.target	sm_100

	.elftype	@"ET_EXEC"


//--------------------- .note.nv.tkinfo           --------------------------
	.section	.note.nv.tkinfo,"",@"SHT_NOTE"
	.sectionflags	@"SHF_NOTE_NV_TKINFO"
	.tkinfo
        /*0018*/ 	.word	0x00000002
        /*0030*/ 	.string	""
        /*0030*/ 	.string	"ptxas"
        /*0030*/ 	.string	"Cuda compilation tools, release 13.0, V13.0.88"
        /*0030*/ 	.string	"Build cuda_13.0.r13.0/compiler.36424714_0"
        /*0030*/ 	.string	"-arch sm_100 -m 64 "



//--------------------- .note.nv.cuinfo           --------------------------
	.section	.note.nv.cuinfo,"",@"SHT_NOTE"
	.sectionflags	@"SHF_NOTE_NV_CUINFO"
        /*0018*/ 	.short	0x0002
        /*001a*/ 	.short	0x0064
        /*001c*/ 	.short	0x0082
	.zero		2


//--------------------- .nv.info                  --------------------------
	.section	.nv.info,"",@"SHT_CUDA_INFO"
	.align	4


	//----- nvinfo : EIATTR_REGCOUNT
	.align		4
        /*0000*/ 	.byte	0x04, 0x2f
        /*0002*/ 	.short	(.L_1 - .L_0)
	.align		4
.L_0:
        /*0004*/ 	.word	index@(_Z15optimizedMatMulPKfS0_Pfiii)
        /*0008*/ 	.word	0x00000020


	//----- nvinfo : EIATTR_FRAME_SIZE
	.align		4
.L_1:
        /*000c*/ 	.byte	0x04, 0x11
        /*000e*/ 	.short	(.L_3 - .L_2)
	.align		4
.L_2:
        /*0010*/ 	.word	index@(_Z15optimizedMatMulPKfS0_Pfiii)
        /*0014*/ 	.word	0x00000000


	//----- nvinfo : EIATTR_MIN_STACK_SIZE
	.align		4
.L_3:
        /*0018*/ 	.byte	0x04, 0x12
        /*001a*/ 	.short	(.L_5 - .L_4)
	.align		4
.L_4:
        /*001c*/ 	.word	index@(_Z15optimizedMatMulPKfS0_Pfiii)
        /*0020*/ 	.word	0x00000000
.L_5:


//--------------------- .nv.compat                --------------------------
	.section	.nv.compat,"",@"SHT_CUDA_COMPAT_INFO"
	.align	4
        /*0000*/ 	.byte	0x02, 0x09, 0x00, 0x00, 0x02, 0x02, 0x01, 0x00, 0x02, 0x05, 0x05, 0x00, 0x03, 0x07, 0x01, 0x01
        /*0010*/ 	.byte	0x02, 0x03, 0x00, 0x00, 0x02, 0x06, 0x01, 0x00, 0x04, 0x0b, 0x08, 0x00, 0x09, 0x00, 0x00, 0x00
        /*0020*/ 	.byte	0x00, 0x00, 0x00, 0x00


//--------------------- .nv.info._Z15optimizedMatMulPKfS0_Pfiii --------------------------
	.section	.nv.info._Z15optimizedMatMulPKfS0_Pfiii,"",@"SHT_CUDA_INFO"
	.sectionflags	@""
	.align	4


	//----- nvinfo : EIATTR_CUDA_API_VERSION
	.align		4
        /*0000*/ 	.byte	0x04, 0x37
        /*0002*/ 	.short	(.L_7 - .L_6)
.L_6:
        /*0004*/ 	.word	0x00000082


	//----- nvinfo : EIATTR_KPARAM_INFO
	.align		4
.L_7:
        /*0008*/ 	.byte	0x04, 0x17
        /*000a*/ 	.short	(.L_9 - .L_8)
.L_8:
        /*000c*/ 	.word	0x00000000
        /*0010*/ 	.short	0x0005
        /*0012*/ 	.short	0x0020
        /*0014*/ 	.byte	0x00, 0xf0, 0x11, 0x00


	//----- nvinfo : EIATTR_KPARAM_INFO
	.align		4
.L_9:
        /*0018*/ 	.byte	0x04, 0x17
        /*001a*/ 	.short	(.L_11 - .L_10)
.L_10:
        /*001c*/ 	.word	0x00000000
        /*0020*/ 	.short	0x0004
        /*0022*/ 	.short	0x001c
        /*0024*/ 	.byte	0x00, 0xf0, 0x11, 0x00


	//----- nvinfo : EIATTR_KPARAM_INFO
	.align		4
.L_11:
        /*0028*/ 	.byte	0x04, 0x17
        /*002a*/ 	.short	(.L_13 - .L_12)
.L_12:
        /*002c*/ 	.word	0x00000000
        /*0030*/ 	.short	0x0003
        /*0032*/ 	.short	0x0018
        /*0034*/ 	.byte	0x00, 0xf0, 0x11, 0x00


	//----- nvinfo : EIATTR_KPARAM_INFO
	.align		4
.L_13:
        /*0038*/ 	.byte	0x04, 0x17
        /*003a*/ 	.short	(.L_15 - .L_14)
.L_14:
        /*003c*/ 	.word	0x00000000
        /*0040*/ 	.short	0x0002
        /*0042*/ 	.short	0x0010
        /*0044*/ 	.byte	0x00, 0xf5, 0x21, 0x00


	//----- nvinfo : EIATTR_KPARAM_INFO
	.align		4
.L_15:
        /*0048*/ 	.byte	0x04, 0x17
        /*004a*/ 	.short	(.L_17 - .L_16)
.L_16:
        /*004c*/ 	.word	0x00000000
        /*0050*/ 	.short	0x0001
        /*0052*/ 	.short	0x0008
        /*0054*/ 	.byte	0x00, 0xf5, 0x21, 0x00


	//----- nvinfo : EIATTR_KPARAM_INFO
	.align		4
.L_17:
        /*0058*/ 	.byte	0x04, 0x17
        /*005a*/ 	.short	(.L_19 - .L_18)
.L_18:
        /*005c*/ 	.word	0x00000000
        /*0060*/ 	.short	0x0000
        /*0062*/ 	.short	0x0000
        /*0064*/ 	.byte	0x00, 0xf5, 0x21, 0x00


	//----- nvinfo : EIATTR_SPARSE_MMA_MASK
	.align		4
.L_19:
        /*0068*/ 	.byte	0x03, 0x50
        /*006a*/ 	.short	0x0000


	//----- nvinfo : EIATTR_MAXREG_COUNT
	.align		4
        /*006c*/ 	.byte	0x03, 0x1b
        /*006e*/ 	.short	0x00ff


	//----- nvinfo : EIATTR_NUM_BARRIERS
	.align		4
        /*0070*/ 	.byte	0x02, 0x4c
        /*0072*/ 	.byte	0x01
	.zero		1


	//----- nvinfo : EIATTR_MERCURY_ISA_VERSION
	.align		4
        /*0074*/ 	.byte	0x03, 0x5f
        /*0076*/ 	.short	0x0101


	//----- nvinfo : EIATTR_VRC_CTA_INIT_COUNT
	.align		4
        /*0078*/ 	.byte	0x02, 0x4a
	.zero		1
	.zero		1


	//----- nvinfo : EIATTR_EXIT_INSTR_OFFSETS
	.align		4
        /*007c*/ 	.byte	0x04, 0x1c
        /*007e*/ 	.short	(.L_21 - .L_20)


	//   ....[0]....
.L_20:
        /*0080*/ 	.word	0x00000820


	//   ....[1]....
        /*0084*/ 	.word	0x00000870


	//----- nvinfo : EIATTR_CBANK_PARAM_SIZE
	.align		4
.L_21:
        /*0088*/ 	.byte	0x03, 0x19
        /*008a*/ 	.short	0x0024


	//----- nvinfo : EIATTR_PARAM_CBANK
	.align		4
        /*008c*/ 	.byte	0x04, 0x0a
        /*008e*/ 	.short	(.L_23 - .L_22)
	.align		4
.L_22:
        /*0090*/ 	.word	index@(.nv.constant0._Z15optimizedMatMulPKfS0_Pfiii)
        /*0094*/ 	.short	0x0380
        /*0096*/ 	.short	0x0024


	//----- nvinfo : EIATTR_SW_WAR
	.align		4
.L_23:
        /*0098*/ 	.byte	0x04, 0x36
        /*009a*/ 	.short	(.L_25 - .L_24)
.L_24:
        /*009c*/ 	.word	0x00000008
.L_25:


//--------------------- .nv.callgraph             --------------------------
	.section	.nv.callgraph,"",@"SHT_CUDA_CALLGRAPH"
	.align	4
	.sectionentsize	8
	.align		4
        /*0000*/ 	.word	0x00000000
	.align		4
        /*0004*/ 	.word	0xffffffff
	.align		4
        /*0008*/ 	.word	0x00000000
	.align		4
        /*000c*/ 	.word	0xfffffffe
	.align		4
        /*0010*/ 	.word	0x00000000
	.align		4
        /*0014*/ 	.word	0xfffffffd
	.align		4
        /*0018*/ 	.word	0x00000000
	.align		4
        /*001c*/ 	.word	0xfffffffc


//--------------------- .text._Z15optimizedMatMulPKfS0_Pfiii --------------------------
	.section	.text._Z15optimizedMatMulPKfS0_Pfiii,"ax",@progbits
	.align	128
        .global         _Z15optimizedMatMulPKfS0_Pfiii
        .type           _Z15optimizedMatMulPKfS0_Pfiii,@function
        .size           _Z15optimizedMatMulPKfS0_Pfiii,(.L_x_3 - _Z15optimizedMatMulPKfS0_Pfiii)
        .other          _Z15optimizedMatMulPKfS0_Pfiii,@"STO_CUDA_ENTRY STV_DEFAULT"
_Z15optimizedMatMulPKfS0_Pfiii:
.text._Z15optimizedMatMulPKfS0_Pfiii:
[----:B------:R-:W-:Y:S01]  /*0000*/  LDC R1, c[0x0][0x37c] ;  /* 0x0000df00ff017b82 */ /* 0x000fe20000000800 */
[----:B------:R-:W0:Y:S01]  /*0010*/  S2R R16, SR_TID.Y ;  /* 0x0000000000107919 */ /* 0x000e220000002200 */
[----:B------:R-:W1:Y:S01]  /*0020*/  LDCU UR10, c[0x0][0x3a0] ;  /* 0x00007400ff0a77ac */ /* 0x000e620008000800 */
[----:B------:R-:W-:Y:S01]  /*0030*/  HFMA2 R23, -RZ, RZ, 0, 0 ;  /* 0x00000000ff177431 */ /* 0x000fe200000001ff */
[----:B------:R-:W0:Y:S01]  /*0040*/  S2R R3, SR_CTAID.Y ;  /* 0x0000000000037919 */ /* 0x000e220000002600 */
[----:B------:R-:W2:Y:S01]  /*0050*/  LDCU.64 UR8, c[0x0][0x358] ;  /* 0x00006b00ff0877ac */ /* 0x000ea20008000a00 */
[----:B------:R-:W3:Y:S01]  /*0060*/  S2R R17, SR_TID.X ;  /* 0x0000000000117919 */ /* 0x000ee20000002100 */
[----:B------:R-:W3:Y:S01]  /*0070*/  S2R R2, SR_CTAID.X ;  /* 0x0000000000027919 */ /* 0x000ee20000002500 */
[----:B-1----:R-:W-:Y:S01]  /*0080*/  UISETP.GE.AND UP0, UPT, UR10, 0x1, UPT ;  /* 0x000000010a00788c */ /* 0x002fe2000bf06270 */
[----:B0-----:R-:W-:Y:S02]  /*0090*/  LEA R18, R3, R16, 0x5 ;  /* 0x0000001003127211 */ /* 0x001fe400078e28ff */
[----:B---3--:R-:W-:-:S06]  /*00a0*/  LEA R19, R2, R17, 0x5 ;  /* 0x0000001102137211 */ /* 0x008fcc00078e28ff */
[----:B--2---:R-:W-:Y:S05]  /*00b0*/  BRA.U !UP0, `(.L_x_0) ;  /* 0x0000000508cc7547 */ /* 0x004fea000b800000 */
[----:B------:R-:W0:Y:S01]  /*00c0*/  S2UR UR7, SR_CgaCtaId ;  /* 0x00000000000779c3 */ /* 0x000e220000008800 */
[----:B------:R-:W1:Y:S01]  /*00d0*/  LDCU UR11, c[0x0][0x39c] ;  /* 0x00007380ff0b77ac */ /* 0x000e620008000800 */
[----:B------:R-:W-:Y:S01]  /*00e0*/  MOV R23, RZ ;  /* 0x000000ff00177202 */ /* 0x000fe20000000f00 */
[----:B------:R-:W-:Y:S01]  /*00f0*/  IMAD R6, R18, UR10, R17 ;  /* 0x0000000a12067c24 */ /* 0x000fe2000f8e0211 */
[----:B------:R-:W-:Y:S01]  /*0100*/  UMOV UR5, 0x400 ;  /* 0x0000040000057882 */ /* 0x000fe20000000000 */
[----:B------:R-:W-:-:S03]  /*0110*/  UIADD3 UR4, UPT, UPT, UR10, 0x1f, URZ ;  /* 0x0000001f0a047890 */ /* 0x000fc6000fffe0ff */
[----:B------:R-:W2:Y:S01]  /*0120*/  LDC R0, c[0x0][0x39c] ;  /* 0x0000e700ff007b82 */ /* 0x000ea20000000800 */
[----:B------:R-:W-:Y:S02]  /*0130*/  UIADD3 UR6, UPT, UPT, UR5, 0x1000, URZ ;  /* 0x0000100005067890 */ /* 0x000fe4000fffe0ff */
[----:B------:R-:W-:Y:S01]  /*0140*/  USHF.R.U32.HI UR4, URZ, 0x5, UR4 ;  /* 0x00000005ff047899 */ /* 0x000fe20008011604 */
[----:B------:R-:W3:Y:S04]  /*0150*/  LDCU UR13, c[0x0][0x3a0] ;  /* 0x00007400ff0d77ac */ /* 0x000ee80008000800 */
[----:B------:R-:W4:Y:S01]  /*0160*/  LDC.64 R20, c[0x0][0x380] ;  /* 0x0000e000ff147b82 */ /* 0x000f220000000a00 */
[----:B------:R-:W2:Y:S01]  /*0170*/  LDCU UR12, c[0x0][0x398] ;  /* 0x00007300ff0c77ac */ /* 0x000ea20008000800 */
[----:B-1----:R-:W-:Y:S01]  /*0180*/  IMAD R7, R16, UR11, R17 ;  /* 0x0000000b10077c24 */ /* 0x002fe2000f8e0211 */
[----:B------:R-:W-:-:S02]  /*0190*/  UIADD3 UR4, UPT, UPT, -UR4, URZ, URZ ;  /* 0x000000ff04047290 */ /* 0x000fc4000fffe1ff */
[----:B0-----:R-:W-:Y:S02]  /*01a0*/  ULEA UR5, UR7, UR5, 0x18 ;  /* 0x0000000507057291 */ /* 0x001fe4000f8ec0ff */
[----:B------:R-:W-:Y:S01]  /*01b0*/  LEA R7, R2, R7, 0x5 ;  /* 0x0000000702077211 */ /* 0x000fe200078e28ff */
[----:B------:R-:W-:-:S03]  /*01c0*/  ULEA UR6, UR7, UR6, 0x18 ;  /* 0x0000000607067291 */ /* 0x000fc6000f8ec0ff */
[----:B------:R-:W-:-:S03]  /*01d0*/  LEA R5, R16, UR5, 0x7 ;  /* 0x0000000510057c11 */ /* 0x000fc6000f8e38ff */
[C---:B------:R-:W-:Y:S02]  /*01e0*/  LEA R3, R17.reuse, UR6, 0x2 ;  /* 0x0000000611037c11 */ /* 0x040fe4000f8e10ff */
[----:B------:R-:W-:Y:S02]  /*01f0*/  LEA R4, R17, R5, 0x2 ;  /* 0x0000000511047211 */ /* 0x000fe400078e10ff */
[----:B---3--:R-:W-:-:S07]  /*0200*/  LEA R2, R16, R3, 0x7 ;  /* 0x0000000310027211 */ /* 0x008fce00078e38ff */
.L_x_1:
[----:B------:R-:W-:Y:S01]  /*0210*/  ISETP.GE.AND P0, PT, R16, UR13, PT ;  /* 0x0000000d10007c0c */ /* 0x000fe2000bf06270 */
[----:B------:R-:W-:Y:S01]  /*0220*/  HFMA2 R29, -RZ, RZ, 0, 0 ;  /* 0x00000000ff1d7431 */ /* 0x000fe200000001ff */
[----:B------:R-:W-:Y:S01]  /*0230*/  ISETP.GE.AND P1, PT, R17, UR13, PT ;  /* 0x0000000d11007c0c */ /* 0x000fe2000bf26270 */
[----:B----4-:R-:W-:Y:S01]  /*0240*/  IMAD.WIDE R8, R6, 0x4, R20 ;  /* 0x0000000406087825 */ /* 0x010fe200078e0214 */
[----:B--2---:R-:W-:Y:S02]  /*0250*/  ISETP.GE.OR P0, PT, R19, R0, P0 ;  /* 0x000000001300720c */ /* 0x004fe40000706670 */
[----:B------:R-:W-:Y:S02]  /*0260*/  ISETP.GE.OR P1, PT, R18, UR12, P1 ;  /* 0x0000000c12007c0c */ /* 0x000fe40008f26670 */
[----:B------:R-:W-:-:S09]  /*0270*/  MOV R27, RZ ;  /* 0x000000ff001b7202 */ /* 0x000fd20000000f00 */
[----:B------:R-:W0:Y:S02]  /*0280*/  @!P0 LDC.64 R10, c[0x0][0x388] ;  /* 0x0000e200ff0a8b82 */ /* 0x000e240000000a00 */
[----:B------:R-:W2:Y:S01]  /*0290*/  @!P1 LDG.E R27, desc[UR8][R8.64] ;  /* 0x00000008081b9981 */ /* 0x000ea2000c1e1900 */
[----:B0-----:R-:W-:-:S05]  /*02a0*/  @!P0 IMAD.WIDE R10, R7, 0x4, R10 ;  /* 0x00000004070a8825 */ /* 0x001fca00078e020a */
[----:B------:R-:W3:Y:S04]  /*02b0*/  @!P0 LDG.E R29, desc[UR8][R10.64] ;  /* 0x000000080a1d8981 */ /* 0x000ee8000c1e1900 */
[----:B--2---:R-:W-:Y:S04]  /*02c0*/  STS [R4], R27 ;  /* 0x0000001b04007388 */ /* 0x004fe80000000800 */
[----:B---3--:R-:W-:Y:S01]  /*02d0*/  STS [R2], R29 ;  /* 0x0000001d02007388 */ /* 0x008fe20000000800 */
[----:B------:R-:W-:Y:S06]  /*02e0*/  BAR.SYNC.DEFER_BLOCKING 0x0 ;  /* 0x0000000000007b1d */ /* 0x000fec0000010000 */
[----:B------:R-:W-:Y:S04]  /*02f0*/  LDS R22, [R3] ;  /* 0x0000000003167984 */ /* 0x000fe80000000800 */
[----:B------:R-:W0:Y:S04]  /*0300*/  LDS.128 R12, [R5] ;  /* 0x00000000050c7984 */ /* 0x000e280000000c00 */
[----:B------:R-:W1:Y:S04]  /*0310*/  LDS R26, [R3+0x80] ;  /* 0x00008000031a7984 */ /* 0x000e680000000800 */
[----:B------:R-:W2:Y:S04]  /*0320*/  LDS R25, [R3+0x100] ;  /* 0x0001000003197984 */ /* 0x000ea80000000800 */
[----:B------:R-:W3:Y:S04]  /*0330*/  LDS R24, [R3+0x180] ;  /* 0x0001800003187984 */ /* 0x000ee80000000800 */
[----:B------:R-:W-:Y:S01]  /*0340*/  LDS.128 R8, [R5+0x10] ;  /* 0x0000100005087984 */ /* 0x000fe20000000c00 */
[----:B0-----:R-:W-:-:S03]  /*0350*/  FFMA R12, R12, R22, R23 ;  /* 0x000000160c0c7223 */ /* 0x001fc60000000017 */
[----:B------:R-:W0:Y:S01]  /*0360*/  LDS R23, [R3+0x200] ;  /* 0x0002000003177984 */ /* 0x000e220000000800 */
[----:B-1----:R-:W-:-:S03]  /*0370*/  FFMA R12, R26, R13, R12 ;  /* 0x0000000d1a0c7223 */ /* 0x002fc6000000000c */
[----:B------:R-:W1:Y:S01]  /*0380*/  LDS R22, [R3+0x280] ;  /* 0x0002800003167984 */ /* 0x000e620000000800 */
[----:B--2---:R-:W-:-:S03]  /*0390*/  FFMA R13, R25, R14, R12 ;  /* 0x0000000e190d7223 */ /* 0x004fc6000000000c */
[----:B------:R-:W2:Y:S01]  /*03a0*/  LDS R25, [R3+0x300] ;  /* 0x0003000003197984 */ /* 0x000ea20000000800 */
[----:B---3--:R-:W-:-:S03]  /*03b0*/  FFMA R13, R24, R15, R13 ;  /* 0x0000000f180d7223 */ /* 0x008fc6000000000d */
[----:B------:R-:W3:Y:S04]  /*03c0*/  LDS R24, [R3+0x380] ;  /* 0x0003800003187984 */ /* 0x000ee80000000800 */
[----:B------:R-:W-:Y:S01]  /*03d0*/  LDS R26, [R3+0xb80] ;  /* 0x000b8000031a7984 */ /* 0x000fe20000000800 */
[----:B0-----:R-:W-:-:S03]  /*03e0*/  FFMA R27, R8, R23, R13 ;  /* 0x00000017081b7223 */ /* 0x001fc6000000000d */
[----:B------:R-:W-:Y:S04]  /*03f0*/  LDS R23, [R3+0x400] ;  /* 0x0004000003177984 */ /* 0x000fe80000000800 */
[----:B------:R-:W0:Y:S01]  /*0400*/  LDS.128 R12, [R5+0x20] ;  /* 0x00002000050c7984 */ /* 0x000e220000000c00 */
[----:B-1----:R-:W-:-:S03]  /*0410*/  FFMA R8, R22, R9, R27 ;  /* 0x0000000916087223 */ /* 0x002fc6000000001b */
[----:B------:R-:W1:Y:S01]  /*0420*/  LDS R22, [R3+0x480] ;  /* 0x0004800003167984 */ /* 0x000e620000000800 */
[----:B--2---:R-:W-:-:S03]  /*0430*/  FFMA R9, R25, R10, R8 ;  /* 0x0000000a19097223 */ /* 0x004fc60000000008 */
[----:B------:R-:W2:Y:S01]  /*0440*/  LDS R25, [R3+0x500] ;  /* 0x0005000003197984 */ /* 0x000ea20000000800 */
[----:B---3--:R-:W-:-:S03]  /*0450*/  FFMA R9, R24, R11, R9 ;  /* 0x0000000b18097223 */ /* 0x008fc60000000009 */
[----:B------:R-:W3:Y:S01]  /*0460*/  LDS R24, [R3+0x580] ;  /* 0x0005800003187984 */ /* 0x000ee20000000800 */
        /* <DEDUP_REMOVED lines=26> */
[----:B------:R-:W-:Y:S04]  /*0610*/  LDS R27, [R3+0xc00] ;  /* 0x000c0000031b7984 */ /* 0x000fe80000000800 */
[----:B------:R-:W-:Y:S01]  /*0620*/  LDS R24, [R3+0xc80] ;  /* 0x000c800003187984 */ /* 0x000fe20000000800 */
[----:B0-----:R-:W-:-:S03]  /*0630*/  FFMA R23, R8, R23, R13 ;  /* 0x0000001708177223 */ /* 0x001fc6000000000d */
[----:B------:R-:W0:Y:S01]  /*0640*/  LDS.128 R12, [R5+0x60] ;  /* 0x00006000050c7984 */ /* 0x000e220000000c00 */
[----:B-1----:R-:W-:-:S03]  /*0650*/  FFMA R22, R22, R9, R23 ;  /* 0x0000000916167223 */ /* 0x002fc60000000017 */
[----:B------:R-:W1:Y:S01]  /*0660*/  LDS R23, [R3+0xd00] ;  /* 0x000d000003177984 */ /* 0x000e620000000800 */
[----:B--2---:R-:W-:-:S03]  /*0670*/  FFMA R25, R25, R10, R22 ;  /* 0x0000000a19197223 */ /* 0x004fc60000000016 */
[----:B------:R-:W2:Y:S01]  /*0680*/  LDS R22, [R3+0xd80] ;  /* 0x000d800003167984 */ /* 0x000ea20000000800 */
[----:B------:R-:W-:-:S03]  /*0690*/  FFMA R11, R26, R11, R25 ;  /* 0x0000000b1a0b7223 */ /* 0x000fc60000000019 */
[----:B------:R-:W-:Y:S01]  /*06a0*/  LDS R25, [R3+0xe00] ;  /* 0x000e000003197984 */ /* 0x000fe20000000800 */
[----:B0-----:R-:W-:-:S03]  /*06b0*/  FFMA R27, R12, R27, R11 ;  /* 0x0000001b0c1b7223 */ /* 0x001fc6000000000b */
[----:B------:R-:W0:Y:S01]  /*06c0*/  LDS.128 R8, [R5+0x70] ;  /* 0x0000700005087984 */ /* 0x000e220000000c00 */
[----:B------:R-:W-:-:S03]  /*06d0*/  FFMA R24, R24, R13, R27 ;  /* 0x0000000d18187223 */ /* 0x000fc6000000001b */
[----:B------:R-:W3:Y:S04]  /*06e0*/  LDS R27, [R3+0xe80] ;  /* 0x000e8000031b7984 */ /* 0x000ee80000000800 */
[----:B------:R-:W4:Y:S04]  /*06f0*/  LDS R13, [R3+0xf00] ;  /* 0x000f0000030d7984 */ /* 0x000f280000000800 */
[----:B------:R-:W5:Y:S01]  /*0700*/  LDS R12, [R3+0xf80] ;  /* 0x000f8000030c7984 */ /* 0x000f620000000800 */
[----:B-1----:R-:W-:Y:S01]  /*0710*/  FFMA R23, R23, R14, R24 ;  /* 0x0000000e17177223 */ /* 0x002fe20000000018 */
[----:B------:R-:W-:-:S03]  /*0720*/  UIADD3 UR4, UPT, UPT, UR4, 0x1, URZ ;  /* 0x0000000104047890 */ /* 0x000fc6000fffe0ff */
[----:B--2---:R-:W-:Y:S01]  /*0730*/  FFMA R15, R22, R15, R23 ;  /* 0x0000000f160f7223 */ /* 0x004fe20000000017 */
[----:B------:R-:W-:Y:S01]  /*0740*/  UISETP.NE.AND UP0, UPT, UR4, URZ, UPT ;  /* 0x000000ff0400728c */ /* 0x000fe2000bf05270 */
[----:B------:R-:W-:Y:S02]  /*0750*/  IADD3 R16, PT, PT, R16, 0x20, RZ ;  /* 0x0000002010107810 */ /* 0x000fe40007ffe0ff */
[----:B------:R-:W-:Y:S02]  /*0760*/  IADD3 R6, PT, PT, R6, 0x20, RZ ;  /* 0x0000002006067810 */ /* 0x000fe40007ffe0ff */
[----:B------:R-:W-:Y:S02]  /*0770*/  IADD3 R17, PT, PT, R17, 0x20, RZ ;  /* 0x0000002011117810 */ /* 0x000fe40007ffe0ff */
[----:B------:R-:W-:Y:S01]  /*0780*/  LEA R7, R0, R7, 0x5 ;  /* 0x0000000700077211 */ /* 0x000fe200078e28ff */
[----:B0-----:R-:W-:-:S04]  /*0790*/  FFMA R8, R8, R25, R15 ;  /* 0x0000001908087223 */ /* 0x001fc8000000000f */
[----:B---3--:R-:W-:-:S04]  /*07a0*/  FFMA R8, R27, R9, R8 ;  /* 0x000000091b087223 */ /* 0x008fc80000000008 */
[----:B----4-:R-:W-:-:S04]  /*07b0*/  FFMA R13, R13, R10, R8 ;  /* 0x0000000a0d0d7223 */ /* 0x010fc80000000008 */
[----:B-----5:R-:W-:Y:S01]  /*07c0*/  FFMA R23, R12, R11, R13 ;  /* 0x0000000b0c177223 */ /* 0x020fe2000000000d */
[----:B------:R-:W-:Y:S06]  /*07d0*/  BAR.SYNC.DEFER_BLOCKING 0x0 ;  /* 0x0000000000007b1d */ /* 0x000fec0000010000 */
[----:B------:R-:W-:Y:S05]  /*07e0*/  BRA.U UP0, `(.L_x_1) ;  /* 0xfffffff900887547 */ /* 0x000fea000b83ffff */
.L_x_0:
[----:B------:R-:W0:Y:S02]  /*07f0*/  LDCU.64 UR4, c[0x0][0x398] ;  /* 0x00007300ff0477ac */ /* 0x000e240008000a00 */
[----:B0-----:R-:W-:-:S04]  /*0800*/  ISETP.GE.AND P0, PT, R19, UR5, PT ;  /* 0x0000000513007c0c */ /* 0x001fc8000bf06270 */
[----:B------:R-:W-:-:S13]  /*0810*/  ISETP.GE.OR P0, PT, R18, UR4, P0 ;  /* 0x0000000412007c0c */ /* 0x000fda0008706670 */
[----:B------:R-:W-:Y:S05]  /*0820*/  @P0 EXIT ;  /* 0x000000000000094d */ /* 0x000fea0003800000 */
[----:B------:R-:W0:Y:S01]  /*0830*/  LDC.64 R2, c[0x0][0x390] ;  /* 0x0000e400ff027b82 */ /* 0x000e220000000a00 */
[----:B------:R-:W-:-:S04]  /*0840*/  IMAD R19, R18, UR5, R19 ;  /* 0x0000000512137c24 */ /* 0x000fc8000f8e0213 */
[----:B0-----:R-:W-:-:S05]  /*0850*/  IMAD.WIDE R2, R19, 0x4, R2 ;  /* 0x0000000413027825 */ /* 0x001fca00078e0202 */
[----:B------:R-:W-:Y:S01]  /*0860*/  STG.E desc[UR8][R2.64], R23 ;  /* 0x0000001702007986 */ /* 0x000fe2000c101908 */
[----:B------:R-:W-:Y:S05]  /*0870*/  EXIT ;  /* 0x000000000000794d */ /* 0x000fea0003800000 */
.L_x_2:
[----:B------:R-:W-:-:S00]  /*0880*/  BRA `(.L_x_2) ;  /* 0xfffffffc00fc7947 */ /* 0x000fc0000383ffff */
[----:B------:R-:W-:-:S00]  /*0890*/  NOP ;  /* 0x0000000000007918 */ /* 0x000fc00000000000 */
        /* <DEDUP_REMOVED lines=14> */
.L_x_3:


//--------------------- .nv.shared._Z15optimizedMatMulPKfS0_Pfiii --------------------------
	.section	.nv.shared._Z15optimizedMatMulPKfS0_Pfiii,"aw",@nobits
	.sectionflags	@""
	.align	4
.nv.shared._Z15optimizedMatMulPKfS0_Pfiii:
	.zero		9216


//--------------------- .nv.shared.reserved.0     --------------------------
	.section	.nv.shared.reserved.0,"aw",@nobits
	.weak		__nv_reservedSMEM_offset_0_alias
	.size		__nv_reservedSMEM_offset_0_alias, 0, 64
	.other		__nv_reservedSMEM_offset_0_alias,@"STO_CUDA_RESERVED_SHARED STV_DEFAULT"
__nv_reservedSMEM_offset_0_alias:
	.zero		0
	.zero		64


//--------------------- .nv.constant0._Z15optimizedMatMulPKfS0_Pfiii --------------------------
	.section	.nv.constant0._Z15optimizedMatMulPKfS0_Pfiii,"a",@progbits
	.sectionflags	@""
	.align	4
.nv.constant0._Z15optimizedMatMulPKfS0_Pfiii:
	.zero		932


//--------------------- SYMBOLS --------------------------

	.type		.nv.reservedSmem.offset0,@object
	.size		.nv.reservedSmem.offset0,0x4
	.type		.nv.reservedSmem.cap,@object
	.size		.nv.reservedSmem.cap,0x4
